//
// Generated by NVIDIA NVVM Compiler
//
// Compiler Build ID: CL-36424714
// Cuda compilation tools, release 13.0, V13.0.88
// Based on NVVM 20.0.0
//

.version 9.0
.target sm_100
.address_size 64

	// .globl	_Z5indexPi

.visible .entry _Z5indexPi(
	.param .u64 .ptr .align 1 _Z5indexPi_param_0
)
{
	.reg .b32 	%r<11>;
	.reg .b64 	%rd<5>;

	ld.param.u64 	%rd1, [_Z5indexPi_param_0];
	cvta.to.global.u64 	%rd2, %rd1;
	mov.u32 	%r1, %ntid.x;
	mov.u32 	%r2, %ctaid.x;
	mov.u32 	%r3, %tid.x;
	mad.lo.s32 	%r4, %r1, %r2, %r3;
	mov.u32 	%r5, %ntid.y;
	mov.u32 	%r6, %ctaid.y;
	mov.u32 	%r7, %tid.y;
	mad.lo.s32 	%r8, %r5, %r6, %r7;
	shl.b32 	%r9, %r4, 3;
	add.s32 	%r10, %r8, %r9;
	mul.wide.s32 	%rd3, %r10, 4;
	add.s64 	%rd4, %rd2, %rd3;
	st.global.u32 	[%rd4], %r10;
	ret;

}


// ===== COMPILED SASS (sm_100) =====

	.target	sm_100

	.elftype	@"ET_EXEC"


//--------------------- .note.nv.tkinfo           --------------------------
	.section	.note.nv.tkinfo,"",@"SHT_NOTE"
	.sectionflags	@"SHF_NOTE_NV_TKINFO"
	.tkinfo
        /*0018*/ 	.word	0x00000002
        /*0030*/ 	.string	""
        /*0030*/ 	.string	"ptxas"
        /*0030*/ 	.string	"Cuda compilation tools, release 13.0, V13.0.88"
        /*0030*/ 	.string	"Build cuda_13.0.r13.0/compiler.36424714_0"
        /*0030*/ 	.string	"-arch sm_100 -m 64 "



//--------------------- .note.nv.cuinfo           --------------------------
	.section	.note.nv.cuinfo,"",@"SHT_NOTE"
	.sectionflags	@"SHF_NOTE_NV_CUINFO"
        /*0018*/ 	.short	0x0002
        /*001a*/ 	.short	0x0064
        /*001c*/ 	.short	0x0082
	.zero		2


//--------------------- .nv.info                  --------------------------
	.section	.nv.info,"",@"SHT_CUDA_INFO"
	.align	4


	//----- nvinfo : EIATTR_REGCOUNT
	.align		4
        /*0000*/ 	.byte	0x04, 0x2f
        /*0002*/ 	.short	(.L_1 - .L_0)
	.align		4
.L_0:
        /*0004*/ 	.word	index@(_Z5indexPi)
        /*0008*/ 	.word	0x0000000a


	//----- nvinfo : EIATTR_FRAME_SIZE
	.align		4
.L_1:
        /*000c*/ 	.byte	0x04, 0x11
        /*000e*/ 	.short	(.L_3 - .L_2)
	.align		4
.L_2:
        /*0010*/ 	.word	index@(_Z5indexPi)
        /*0014*/ 	.word	0x00000000


	//----- nvinfo : EIATTR_MIN_STACK_SIZE
	.align		4
.L_3:
        /*0018*/ 	.byte	0x04, 0x12
        /*001a*/ 	.short	(.L_5 - .L_4)
	.align		4
.L_4:
        /*001c*/ 	.word	index@(_Z5indexPi)
        /*0020*/ 	.word	0x00000000
.L_5:


//--------------------- .nv.compat                --------------------------
	.section	.nv.compat,"",@"SHT_CUDA_COMPAT_INFO"
	.align	4
        /*0000*/ 	.byte	0x02, 0x09, 0x00, 0x00, 0x02, 0x02, 0x01, 0x00, 0x02, 0x05, 0x05, 0x00, 0x03, 0x07, 0x01, 0x01
        /*0010*/ 	.byte	0x02, 0x03, 0x00, 0x00, 0x02, 0x06, 0x01, 0x00, 0x04, 0x0b, 0x08, 0x00, 0x09, 0x00, 0x00, 0x00
        /*0020*/ 	.byte	0x00, 0x00, 0x00, 0x00


//--------------------- .nv.info._Z5indexPi       --------------------------
	.section	.nv.info._Z5indexPi,"",@"SHT_CUDA_INFO"
	.sectionflags	@""
	.align	4


	//----- nvinfo : EIATTR_CUDA_API_VERSION
	.align		4
        /*0000*/ 	.byte	0x04, 0x37
        /*0002*/ 	.short	(.L_7 - .L_6)
.L_6:
        /*0004*/ 	.word	0x00000082


	//----- nvinfo : EIATTR_KPARAM_INFO
	.align		4
.L_7:
        /*0008*/ 	.byte	0x04, 0x17
        /*000a*/ 	.short	(.L_9 - .L_8)
.L_8:
        /*000c*/ 	.word	0x00000000
        /*0010*/ 	.short	0x0000
        /*0012*/ 	.short	0x0000
        /*0014*/ 	.byte	0x00, 0xf5, 0x21, 0x00


	//----- nvinfo : EIATTR_SPARSE_MMA_MASK
	.align		4
.L_9:
        /*0018*/ 	.byte	0x03, 0x50
        /*001a*/ 	.short	0x0000


	//----- nvinfo : EIATTR_MAXREG_COUNT
	.align		4
        /*001c*/ 	.byte	0x03, 0x1b
        /*001e*/ 	.short	0x00ff


	//----- nvinfo : EIATTR_MERCURY_ISA_VERSION
	.align		4
        /*0020*/ 	.byte	0x03, 0x5f
        /*0022*/ 	.short	0x0101


	//----- nvinfo : EIATTR_VRC_CTA_INIT_COUNT
	.align		4
        /*0024*/ 	.byte	0x02, 0x4a
	.zero		1
	.zero		1


	//----- nvinfo : EIATTR_EXIT_INSTR_OFFSETS
	.align		4
        /*0028*/ 	.byte	0x04, 0x1c
        /*002a*/ 	.short	(.L_11 - .L_10)


	//   ....[0]....
.L_10:
        /*002c*/ 	.word	0x000000e0


	//----- nvinfo : EIATTR_CBANK_PARAM_SIZE
	.align		4
.L_11:
        /*0030*/ 	.byte	0x03, 0x19
        /*0032*/ 	.short	0x0008


	//----- nvinfo : EIATTR_PARAM_CBANK
	.align		4
        /*0034*/ 	.byte	0x04, 0x0a
        /*0036*/ 	.short	(.L_13 - .L_12)
	.align		4
.L_12:
        /*0038*/ 	.word	index@(.nv.constant0._Z5indexPi)
        /*003c*/ 	.short	0x0380
        /*003e*/ 	.short	0x0008


	//----- nvinfo : EIATTR_SW_WAR
	.align		4
.L_13:
        /*0040*/ 	.byte	0x04, 0x36
        /*0042*/ 	.short	(.L_15 - .L_14)
.L_14:
        /*0044*/ 	.word	0x00000008
.L_15:


//--------------------- .nv.callgraph             --------------------------
	.section	.nv.callgraph,"",@"SHT_CUDA_CALLGRAPH"
	.align	4
	.sectionentsize	8
	.align		4
        /*0000*/ 	.word	0x00000000
	.align		4
        /*0004*/ 	.word	0xffffffff
	.align		4
        /*0008*/ 	.word	0x00000000
	.align		4
        /*000c*/ 	.word	0xfffffffe
	.align		4
        /*0010*/ 	.word	0x00000000
	.align		4
        /*0014*/ 	.word	0xfffffffd
	.align		4
        /*0018*/ 	.word	0x00000000
	.align		4
        /*001c*/ 	.word	0xfffffffc


//--------------------- .text._Z5indexPi          --------------------------
	.section	.text._Z5indexPi,"ax",@progbits
	.align	128
        .global         _Z5indexPi
        .type           _Z5indexPi,@function
        .size           _Z5indexPi,(.L_x_1 - _Z5indexPi)
        .other          _Z5indexPi,@"STO_CUDA_ENTRY STV_DEFAULT"
_Z5indexPi:
.text._Z5indexPi:
[----:B------:R-:W-:Y:S01]  /*0000*/  LDC R1, c[0x0][0x37c] ;  /* 0x0000df00ff017b82 */ /* 0x000fe20000000800 */
[----:B------:R-:W0:Y:S01]  /*0010*/  S2R R0, SR_CTAID.X ;  /* 0x0000000000007919 */ /* 0x000e220000002500 */
[----:B------:R-:W0:Y:S06]  /*0020*/  LDCU UR6, c[0x0][0x360] ;  /* 0x00006c00ff0677ac */ /* 0x000e2c0008000800 */
[----:B------:R-:W1:Y:S01]  /*0030*/  LDC.64 R2, c[0x0][0x380] ;  /* 0x0000e000ff027b82 */ /* 0x000e620000000a00 */
[----:B------:R-:W0:Y:S01]  /*0040*/  S2R R5, SR_TID.X ;  /* 0x0000000000057919 */ /* 0x000e220000002100 */
[----:B------:R-:W2:Y:S01]  /*0050*/  LDCU UR7, c[0x0][0x364] ;  /* 0x00006c80ff0777ac */ /* 0x000ea20008000800 */
[----:B------:R-:W2:Y:S01]  /*0060*/  S2R R4, SR_CTAID.Y ;  /* 0x0000000000047919 */ /* 0x000ea20000002600 */
[----:B------:R-:W3:Y:S01]  /*0070*/  LDCU.64 UR4, c[0x0][0x358] ;  /* 0x00006b00ff0477ac */ /* 0x000ee20008000a00 */
[----:B------:R-:W2:Y:S01]  /*0080*/  S2R R7, SR_TID.Y ;  /* 0x0000000000077919 */ /* 0x000ea20000002200 */
[----:B0-----:R-:W-:-:S02]  /*0090*/  IMAD R0, R0, UR6, R5 ;  /* 0x0000000600007c24 */ /* 0x001fc4000f8e0205 */
[----:B--2---:R-:W-:-:S05]  /*00a0*/  IMAD R5, R4, UR7, R7 ;  /* 0x0000000704057c24 */ /* 0x004fca000f8e0207 */
[----:B------:R-:W-:-:S05]  /*00b0*/  LEA R5, R0, R5, 0x3 ;  /* 0x0000000500057211 */ /* 0x000fca00078e18ff */
[----:B-1----:R-:W-:-:S05]  /*00c0*/  IMAD.WIDE R2, R5, 0x4, R2 ;  /* 0x0000000405027825 */ /* 0x002fca00078e0202 */
[----:B---3--:R-:W-:Y:S01]  /*00d0*/  STG.E desc[UR4][R2.64], R5 ;  /* 0x0000000502007986 */ /* 0x008fe2000c101904 */
[----:B------:R-:W-:Y:S05]  /*00e0*/  EXIT ;  /* 0x000000000000794d */ /* 0x000fea0003800000 */
.L_x_0:
[----:B------:R-:W-:-:S00]  /*00f0*/  BRA `(.L_x_0) ;  /* 0xfffffffc00fc7947 */ /* 0x000fc0000383ffff */
[----:B------:R-:W-:-:S00]  /*0100*/  NOP ;  /* 0x0000000000007918 */ /* 0x000fc00000000000 */
[----:B------:R-:W-:-:S00]  /*0110*/  NOP ;  /* 0x0000000000007918 */ /* 0x000fc00000000000 */
[----:B------:R-:W-:-:S00]  /*0120*/  NOP ;  /* 0x0000000000007918 */ /* 0x000fc00000000000 */
[----:B------:R-:W-:-:S00]  /*0130*/  NOP ;  /* 0x0000000000007918 */ /* 0x000fc00000000000 */
[----:B------:R-:W-:-:S00]  /*0140*/  NOP ;  /* 0x0000000000007918 */ /* 0x000fc00000000000 */
[----:B------:R-:W-:-:S00]  /*0150*/  NOP ;  /* 0x0000000000007918 */ /* 0x000fc00000000000 */
[----:B------:R-:W-:-:S00]  /*0160*/  NOP ;  /* 0x0000000000007918 */ /* 0x000fc00000000000 */
[----:B------:R-:W-:-:S00]  /*0170*/  NOP ;  /* 0x0000000000007918 */ /* 0x000fc00000000000 */
.L_x_1:


//--------------------- .nv.shared.reserved.0     --------------------------
	.section	.nv.shared.reserved.0,"aw",@nobits
	.weak		__nv_reservedSMEM_offset_0_alias
	.size		__nv_reservedSMEM_offset_0_alias, 0, 64
	.other		__nv_reservedSMEM_offset_0_alias,@"STO_CUDA_RESERVED_SHARED STV_DEFAULT"
__nv_reservedSMEM_offset_0_alias:
	.zero		0
	.zero		64


//--------------------- .nv.constant0._Z5indexPi  --------------------------
	.section	.nv.constant0._Z5indexPi,"a",@progbits
	.sectionflags	@""
	.align	4
.nv.constant0._Z5indexPi:
	.zero		904


//--------------------- SYMBOLS --------------------------

	.type		.nv.reservedSmem.offset0,@object
	.size		.nv.reservedSmem.offset0,0x4
